//
// Generated by NVIDIA NVVM Compiler
//
// Compiler Build ID: CL-36424714
// Cuda compilation tools, release 13.0, V13.0.88
// Based on NVVM 20.0.0
//

.version 9.0
.target sm_100
.address_size 64

	// .globl	_Z14DotProd_kernelPfPKfS1_i

.visible .entry _Z14DotProd_kernelPfPKfS1_i(
	.param .u64 .ptr .align 1 _Z14DotProd_kernelPfPKfS1_i_param_0,
	.param .u64 .ptr .align 1 _Z14DotProd_kernelPfPKfS1_i_param_1,
	.param .u64 .ptr .align 1 _Z14DotProd_kernelPfPKfS1_i_param_2,
	.param .u32 _Z14DotProd_kernelPfPKfS1_i_param_3
)
{
	.reg .pred 	%p<2>;
	.reg .b32 	%r<6>;
	.reg .b32 	%f<4>;
	.reg .b64 	%rd<11>;

	ld.param.u64 	%rd1, [_Z14DotProd_kernelPfPKfS1_i_param_0];
	ld.param.u64 	%rd2, [_Z14DotProd_kernelPfPKfS1_i_param_1];
	ld.param.u64 	%rd3, [_Z14DotProd_kernelPfPKfS1_i_param_2];
	ld.param.u32 	%r2, [_Z14DotProd_kernelPfPKfS1_i_param_3];
	mov.u32 	%r3, %tid.x;
	mov.u32 	%r4, %ntid.x;
	mov.u32 	%r5, %ctaid.x;
	mad.lo.s32 	%r1, %r4, %r5, %r3;
	setp.ge.u32 	%p1, %r1, %r2;
	@%p1 bra 	$L__BB0_2;
	cvta.to.global.u64 	%rd4, %rd2;
	cvta.to.global.u64 	%rd5, %rd3;
	cvta.to.global.u64 	%rd6, %rd1;
	mul.wide.u32 	%rd7, %r1, 4;
	add.s64 	%rd8, %rd4, %rd7;
	ld.global.f32 	%f1, [%rd8];
	add.s64 	%rd9, %rd5, %rd7;
	ld.global.f32 	%f2, [%rd9];
	mul.f32 	%f3, %f1, %f2;
	add.s64 	%rd10, %rd6, %rd7;
	st.global.f32 	[%rd10], %f3;
$L__BB0_2:
	ret;

}


// ===== COMPILED SASS (sm_100) =====

	.target	sm_100

	.elftype	@"ET_EXEC"


//--------------------- .note.nv.tkinfo           --------------------------
	.section	.note.nv.tkinfo,"",@"SHT_NOTE"
	.sectionflags	@"SHF_NOTE_NV_TKINFO"
	.tkinfo
        /*0018*/ 	.word	0x00000002
        /*0030*/ 	.string	""
        /*0030*/ 	.string	"ptxas"
        /*0030*/ 	.string	"Cuda compilation tools, release 13.0, V13.0.88"
        /*0030*/ 	.string	"Build cuda_13.0.r13.0/compiler.36424714_0"
        /*0030*/ 	.string	"-arch sm_100 -m 64 "



//--------------------- .note.nv.cuinfo           --------------------------
	.section	.note.nv.cuinfo,"",@"SHT_NOTE"
	.sectionflags	@"SHF_NOTE_NV_CUINFO"
        /*0018*/ 	.short	0x0002
        /*001a*/ 	.short	0x0064
        /*001c*/ 	.short	0x0082
	.zero		2


//--------------------- .nv.info                  --------------------------
	.section	.nv.info,"",@"SHT_CUDA_INFO"
	.align	4


	//----- nvinfo : EIATTR_REGCOUNT
	.align		4
        /*0000*/ 	.byte	0x04, 0x2f
        /*0002*/ 	.short	(.L_1 - .L_0)
	.align		4
.L_0:
        /*0004*/ 	.word	index@(_Z14DotProd_kernelPfPKfS1_i)
        /*0008*/ 	.word	0x0000000c


	//----- nvinfo : EIATTR_FRAME_SIZE
	.align		4
.L_1:
        /*000c*/ 	.byte	0x04, 0x11
        /*000e*/ 	.short	(.L_3 - .L_2)
	.align		4
.L_2:
        /*0010*/ 	.word	index@(_Z14DotProd_kernelPfPKfS1_i)
        /*0014*/ 	.word	0x00000000


	//----- nvinfo : EIATTR_MIN_STACK_SIZE
	.align		4
.L_3:
        /*0018*/ 	.byte	0x04, 0x12
        /*001a*/ 	.short	(.L_5 - .L_4)
	.align		4
.L_4:
        /*001c*/ 	.word	index@(_Z14DotProd_kernelPfPKfS1_i)
        /*0020*/ 	.word	0x00000000
.L_5:


//--------------------- .nv.compat                --------------------------
	.section	.nv.compat,"",@"SHT_CUDA_COMPAT_INFO"
	.align	4
        /*0000*/ 	.byte	0x02, 0x09, 0x00, 0x00, 0x02, 0x02, 0x01, 0x00, 0x02, 0x05, 0x05, 0x00, 0x03, 0x07, 0x01, 0x01
        /*0010*/ 	.byte	0x02, 0x03, 0x00, 0x00, 0x02, 0x06, 0x01, 0x00, 0x04, 0x0b, 0x08, 0x00, 0x09, 0x00, 0x00, 0x00
        /*0020*/ 	.byte	0x00, 0x00, 0x00, 0x00


//--------------------- .nv.info._Z14DotProd_kernelPfPKfS1_i --------------------------
	.section	.nv.info._Z14DotProd_kernelPfPKfS1_i,"",@"SHT_CUDA_INFO"
	.sectionflags	@""
	.align	4


	//----- nvinfo : EIATTR_CUDA_API_VERSION
	.align		4
        /*0000*/ 	.byte	0x04, 0x37
        /*0002*/ 	.short	(.L_7 - .L_6)
.L_6:
        /*0004*/ 	.word	0x00000082


	//----- nvinfo : EIATTR_KPARAM_INFO
	.align		4
.L_7:
        /*0008*/ 	.byte	0x04, 0x17
        /*000a*/ 	.short	(.L_9 - .L_8)
.L_8:
        /*000c*/ 	.word	0x00000000
        /*0010*/ 	.short	0x0003
        /*0012*/ 	.short	0x0018
        /*0014*/ 	.byte	0x00, 0xf0, 0x11, 0x00


	//----- nvinfo : EIATTR_KPARAM_INFO
	.align		4
.L_9:
        /*0018*/ 	.byte	0x04, 0x17
        /*001a*/ 	.short	(.L_11 - .L_10)
.L_10:
        /*001c*/ 	.word	0x00000000
        /*0020*/ 	.short	0x0002
        /*0022*/ 	.short	0x0010
        /*0024*/ 	.byte	0x00, 0xf5, 0x21, 0x00


	//----- nvinfo : EIATTR_KPARAM_INFO
	.align		4
.L_11:
        /*0028*/ 	.byte	0x04, 0x17
        /*002a*/ 	.short	(.L_13 - .L_12)
.L_12:
        /*002c*/ 	.word	0x00000000
        /*0030*/ 	.short	0x0001
        /*0032*/ 	.short	0x0008
        /*0034*/ 	.byte	0x00, 0xf5, 0x21, 0x00


	//----- nvinfo : EIATTR_KPARAM_INFO
	.align		4
.L_13:
        /*0038*/ 	.byte	0x04, 0x17
        /*003a*/ 	.short	(.L_15 - .L_14)
.L_14:
        /*003c*/ 	.word	0x00000000
        /*0040*/ 	.short	0x0000
        /*0042*/ 	.short	0x0000
        /*0044*/ 	.byte	0x00, 0xf5, 0x21, 0x00


	//----- nvinfo : EIATTR_SPARSE_MMA_MASK
	.align		4
.L_15:
        /*0048*/ 	.byte	0x03, 0x50
        /*004a*/ 	.short	0x0000


	//----- nvinfo : EIATTR_MAXREG_COUNT
	.align		4
        /*004c*/ 	.byte	0x03, 0x1b
        /*004e*/ 	.short	0x00ff


	//----- nvinfo : EIATTR_MERCURY_ISA_VERSION
	.align		4
        /*0050*/ 	.byte	0x03, 0x5f
        /*0052*/ 	.short	0x0101


	//----- nvinfo : EIATTR_VRC_CTA_INIT_COUNT
	.align		4
        /*0054*/ 	.byte	0x02, 0x4a
	.zero		1
	.zero		1


	//----- nvinfo : EIATTR_EXIT_INSTR_OFFSETS
	.align		4
        /*0058*/ 	.byte	0x04, 0x1c
        /*005a*/ 	.short	(.L_17 - .L_16)


	//   ....[0]....
.L_16:
        /*005c*/ 	.word	0x00000070


	//   ....[1]....
        /*0060*/ 	.word	0x00000130


	//----- nvinfo : EIATTR_CBANK_PARAM_SIZE
	.align		4
.L_17:
        /*0064*/ 	.byte	0x03, 0x19
        /*0066*/ 	.short	0x001c


	//----- nvinfo : EIATTR_PARAM_CBANK
	.align		4
        /*0068*/ 	.byte	0x04, 0x0a
        /*006a*/ 	.short	(.L_19 - .L_18)
	.align		4
.L_18:
        /*006c*/ 	.word	index@(.nv.constant0._Z14DotProd_kernelPfPKfS1_i)
        /*0070*/ 	.short	0x0380
        /*0072*/ 	.short	0x001c


	//----- nvinfo : EIATTR_SW_WAR
	.align		4
.L_19:
        /*0074*/ 	.byte	0x04, 0x36
        /*0076*/ 	.short	(.L_21 - .L_20)
.L_20:
        /*0078*/ 	.word	0x00000008
.L_21:


//--------------------- .nv.callgraph             --------------------------
	.section	.nv.callgraph,"",@"SHT_CUDA_CALLGRAPH"
	.align	4
	.sectionentsize	8
	.align		4
        /*0000*/ 	.word	0x00000000
	.align		4
        /*0004*/ 	.word	0xffffffff
	.align		4
        /*0008*/ 	.word	0x00000000
	.align		4
        /*000c*/ 	.word	0xfffffffe
	.align		4
        /*0010*/ 	.word	0x00000000
	.align		4
        /*0014*/ 	.word	0xfffffffd
	.align		4
        /*0018*/ 	.word	0x00000000
	.align		4
        /*001c*/ 	.word	0xfffffffc


//--------------------- .text._Z14DotProd_kernelPfPKfS1_i --------------------------
	.section	.text._Z14DotProd_kernelPfPKfS1_i,"ax",@progbits
	.align	128
        .global         _Z14DotProd_kernelPfPKfS1_i
        .type           _Z14DotProd_kernelPfPKfS1_i,@function
        .size           _Z14DotProd_kernelPfPKfS1_i,(.L_x_1 - _Z14DotProd_kernelPfPKfS1_i)
        .other          _Z14DotProd_kernelPfPKfS1_i,@"STO_CUDA_ENTRY STV_DEFAULT"
_Z14DotProd_kernelPfPKfS1_i:
.text._Z14DotProd_kernelPfPKfS1_i:
[----:B------:R-:W-:Y:S01]  /*0000*/  LDC R1, c[0x0][0x37c] ;  /* 0x0000df00ff017b82 */ /* 0x000fe20000000800 */
[----:B------:R-:W0:Y:S01]  /*0010*/  S2R R9, SR_TID.X ;  /* 0x0000000000097919 */ /* 0x000e220000002100 */
[----:B------:R-:W0:Y:S01]  /*0020*/  LDCU UR4, c[0x0][0x360] ;  /* 0x00006c00ff0477ac */ /* 0x000e220008000800 */
[----:B------:R-:W0:Y:S01]  /*0030*/  S2R R0, SR_CTAID.X ;  /* 0x0000000000007919 */ /* 0x000e220000002500 */
[----:B------:R-:W1:Y:S01]  /*0040*/  LDCU UR5, c[0x0][0x398] ;  /* 0x00007300ff0577ac */ /* 0x000e620008000800 */
[----:B0-----:R-:W-:-:S05]  /*0050*/  IMAD R9, R0, UR4, R9 ;  /* 0x0000000400097c24 */ /* 0x001fca000f8e0209 */
[----:B-1----:R-:W-:-:S13]  /*0060*/  ISETP.GE.U32.AND P0, PT, R9, UR5, PT ;  /* 0x0000000509007c0c */ /* 0x002fda000bf06070 */
[----:B------:R-:W-:Y:S05]  /*0070*/  @P0 EXIT ;  /* 0x000000000000094d */ /* 0x000fea0003800000 */
[----:B------:R-:W0:Y:S01]  /*0080*/  LDC.64 R2, c[0x0][0x388] ;  /* 0x0000e200ff027b82 */ /* 0x000e220000000a00 */
[----:B------:R-:W1:Y:S07]  /*0090*/  LDCU.64 UR4, c[0x0][0x358] ;  /* 0x00006b00ff0477ac */ /* 0x000e6e0008000a00 */
[----:B------:R-:W2:Y:S08]  /*00a0*/  LDC.64 R4, c[0x0][0x390] ;  /* 0x0000e400ff047b82 */ /* 0x000eb00000000a00 */
[----:B------:R-:W3:Y:S01]  /*00b0*/  LDC.64 R6, c[0x0][0x380] ;  /* 0x0000e000ff067b82 */ /* 0x000ee20000000a00 */
[----:B0-----:R-:W-:-:S06]  /*00c0*/  IMAD.WIDE.U32 R2, R9, 0x4, R2 ;  /* 0x0000000409027825 */ /* 0x001fcc00078e0002 */
[----:B-1----:R-:W4:Y:S01]  /*00d0*/  LDG.E R2, desc[UR4][R2.64] ;  /* 0x0000000402027981 */ /* 0x002f22000c1e1900 */
[----:B--2---:R-:W-:-:S06]  /*00e0*/  IMAD.WIDE.U32 R4, R9, 0x4, R4 ;  /* 0x0000000409047825 */ /* 0x004fcc00078e0004 */
[----:B------:R-:W4:Y:S01]  /*00f0*/  LDG.E R5, desc[UR4][R4.64] ;  /* 0x0000000404057981 */ /* 0x000f22000c1e1900 */
[----:B---3--:R-:W-:-:S04]  /*0100*/  IMAD.WIDE.U32 R6, R9, 0x4, R6 ;  /* 0x0000000409067825 */ /* 0x008fc800078e0006 */
[----:B----4-:R-:W-:-:S05]  /*0110*/  FMUL R9, R2, R5 ;  /* 0x0000000502097220 */ /* 0x010fca0000400000 */
[----:B------:R-:W-:Y:S01]  /*0120*/  STG.E desc[UR4][R6.64], R9 ;  /* 0x0000000906007986 */ /* 0x000fe2000c101904 */
[----:B------:R-:W-:Y:S05]  /*0130*/  EXIT ;  /* 0x000000000000794d */ /* 0x000fea0003800000 */
.L_x_0:
[----:B------:R-:W-:-:S00]  /*0140*/  BRA `(.L_x_0) ;  /* 0xfffffffc00fc7947 */ /* 0x000fc0000383ffff */
[----:B------:R-:W-:-:S00]  /*0150*/  NOP ;  /* 0x0000000000007918 */ /* 0x000fc00000000000 */
        /* <DEDUP_REMOVED lines=10> */
.L_x_1:


//--------------------- .nv.shared.reserved.0     --------------------------
	.section	.nv.shared.reserved.0,"aw",@nobits
	.weak		__nv_reservedSMEM_offset_0_alias
	.size		__nv_reservedSMEM_offset_0_alias, 0, 64
	.other		__nv_reservedSMEM_offset_0_alias,@"STO_CUDA_RESERVED_SHARED STV_DEFAULT"
__nv_reservedSMEM_offset_0_alias:
	.zero		0
	.zero		64


//--------------------- .nv.constant0._Z14DotProd_kernelPfPKfS1_i --------------------------
	.section	.nv.constant0._Z14DotProd_kernelPfPKfS1_i,"a",@progbits
	.sectionflags	@""
	.align	4
.nv.constant0._Z14DotProd_kernelPfPKfS1_i:
	.zero		924


//--------------------- SYMBOLS --------------------------

	.type		.nv.reservedSmem.offset0,@object
	.size		.nv.reservedSmem.offset0,0x4
